//
// Generated by NVIDIA NVVM Compiler
//
// Compiler Build ID: CL-36424714
// Cuda compilation tools, release 13.0, V13.0.88
// Based on NVVM 20.0.0
//

.version 9.0
.target sm_100
.address_size 64

	// .globl	_Z14matrixMultCudaPfS_S_i

.visible .entry _Z14matrixMultCudaPfS_S_i(
	.param .u64 .ptr .align 1 _Z14matrixMultCudaPfS_S_i_param_0,
	.param .u64 .ptr .align 1 _Z14matrixMultCudaPfS_S_i_param_1,
	.param .u64 .ptr .align 1 _Z14matrixMultCudaPfS_S_i_param_2,
	.param .u32 _Z14matrixMultCudaPfS_S_i_param_3
)
{
	.reg .pred 	%p<10>;
	.reg .b32 	%r<42>;
	.reg .b32 	%f<67>;
	.reg .b64 	%rd<67>;

	ld.param.u64 	%rd14, [_Z14matrixMultCudaPfS_S_i_param_0];
	ld.param.u64 	%rd15, [_Z14matrixMultCudaPfS_S_i_param_1];
	ld.param.u32 	%r19, [_Z14matrixMultCudaPfS_S_i_param_3];
	cvta.to.global.u64 	%rd1, %rd15;
	cvta.to.global.u64 	%rd2, %rd14;
	mov.u32 	%r20, %tid.x;
	mov.u32 	%r21, %ntid.x;
	mov.u32 	%r22, %ctaid.x;
	mad.lo.s32 	%r1, %r21, %r22, %r20;
	mov.u32 	%r23, %tid.y;
	mov.u32 	%r24, %ntid.y;
	mov.u32 	%r25, %ctaid.y;
	mad.lo.s32 	%r26, %r24, %r25, %r23;
	max.s32 	%r27, %r1, %r26;
	setp.ge.s32 	%p1, %r27, %r19;
	@%p1 bra 	$L__BB0_13;
	mul.lo.s32 	%r3, %r19, %r26;
	and.b32  	%r4, %r19, 7;
	setp.lt.u32 	%p2, %r19, 8;
	mov.b32 	%r40, 0;
	mov.f32 	%f66, 0f00000000;
	@%p2 bra 	$L__BB0_4;
	and.b32  	%r40, %r19, 2147483640;
	neg.s32 	%r38, %r40;
	mul.wide.s32 	%rd16, %r19, 4;
	add.s64 	%rd3, %rd1, %rd16;
	shl.b32 	%r7, %r19, 3;
	mul.wide.s32 	%rd17, %r19, 8;
	add.s64 	%rd4, %rd1, %rd17;
	mul.wide.s32 	%rd18, %r19, 12;
	add.s64 	%rd5, %rd1, %rd18;
	mul.wide.s32 	%rd19, %r19, 16;
	add.s64 	%rd6, %rd1, %rd19;
	mul.wide.s32 	%rd20, %r19, 20;
	add.s64 	%rd7, %rd1, %rd20;
	mul.wide.s32 	%rd21, %r19, 24;
	add.s64 	%rd8, %rd1, %rd21;
	mul.wide.s32 	%rd22, %r19, 28;
	add.s64 	%rd9, %rd1, %rd22;
	mul.wide.u32 	%rd23, %r3, 4;
	add.s64 	%rd24, %rd23, %rd2;
	add.s64 	%rd66, %rd24, 16;
	mov.f32 	%f66, 0f00000000;
	mov.u32 	%r37, %r1;
$L__BB0_3:
	.pragma "nounroll";
	mul.wide.s32 	%rd25, %r37, 4;
	add.s64 	%rd26, %rd3, %rd25;
	add.s64 	%rd27, %rd4, %rd25;
	add.s64 	%rd28, %rd5, %rd25;
	add.s64 	%rd29, %rd6, %rd25;
	add.s64 	%rd30, %rd7, %rd25;
	add.s64 	%rd31, %rd8, %rd25;
	add.s64 	%rd32, %rd9, %rd25;
	add.s64 	%rd33, %rd1, %rd25;
	ld.global.f32 	%f16, [%rd66+-16];
	ld.global.f32 	%f17, [%rd33];
	fma.rn.f32 	%f18, %f16, %f17, %f66;
	ld.global.f32 	%f19, [%rd66+-12];
	ld.global.f32 	%f20, [%rd26];
	fma.rn.f32 	%f21, %f19, %f20, %f18;
	ld.global.f32 	%f22, [%rd66+-8];
	ld.global.f32 	%f23, [%rd27];
	fma.rn.f32 	%f24, %f22, %f23, %f21;
	ld.global.f32 	%f25, [%rd66+-4];
	ld.global.f32 	%f26, [%rd28];
	fma.rn.f32 	%f27, %f25, %f26, %f24;
	ld.global.f32 	%f28, [%rd66];
	ld.global.f32 	%f29, [%rd29];
	fma.rn.f32 	%f30, %f28, %f29, %f27;
	ld.global.f32 	%f31, [%rd66+4];
	ld.global.f32 	%f32, [%rd30];
	fma.rn.f32 	%f33, %f31, %f32, %f30;
	ld.global.f32 	%f34, [%rd66+8];
	ld.global.f32 	%f35, [%rd31];
	fma.rn.f32 	%f36, %f34, %f35, %f33;
	ld.global.f32 	%f37, [%rd66+12];
	ld.global.f32 	%f38, [%rd32];
	fma.rn.f32 	%f66, %f37, %f38, %f36;
	add.s32 	%r38, %r38, 8;
	add.s32 	%r37, %r37, %r7;
	add.s64 	%rd66, %rd66, 32;
	setp.ne.s32 	%p3, %r38, 0;
	@%p3 bra 	$L__BB0_3;
$L__BB0_4:
	setp.eq.s32 	%p4, %r4, 0;
	@%p4 bra 	$L__BB0_12;
	and.b32  	%r13, %r19, 3;
	setp.lt.u32 	%p5, %r4, 4;
	@%p5 bra 	$L__BB0_7;
	add.s32 	%r29, %r40, %r3;
	mul.wide.u32 	%rd34, %r29, 4;
	add.s64 	%rd35, %rd2, %rd34;
	ld.global.f32 	%f40, [%rd35];
	mad.lo.s32 	%r30, %r40, %r19, %r1;
	mul.wide.s32 	%rd36, %r30, 4;
	add.s64 	%rd37, %rd1, %rd36;
	ld.global.f32 	%f41, [%rd37];
	fma.rn.f32 	%f42, %f40, %f41, %f66;
	cvt.u64.u32 	%rd38, %r3;
	cvt.u64.u32 	%rd39, %r40;
	add.s64 	%rd40, %rd39, %rd38;
	shl.b64 	%rd41, %rd40, 2;
	add.s64 	%rd42, %rd2, %rd41;
	ld.global.f32 	%f43, [%rd42+4];
	mul.wide.s32 	%rd43, %r19, 4;
	add.s64 	%rd44, %rd37, %rd43;
	ld.global.f32 	%f44, [%rd44];
	fma.rn.f32 	%f45, %f43, %f44, %f42;
	ld.global.f32 	%f46, [%rd42+8];
	add.s64 	%rd45, %rd44, %rd43;
	ld.global.f32 	%f47, [%rd45];
	fma.rn.f32 	%f48, %f46, %f47, %f45;
	ld.global.f32 	%f49, [%rd42+12];
	add.s64 	%rd46, %rd45, %rd43;
	ld.global.f32 	%f50, [%rd46];
	fma.rn.f32 	%f66, %f49, %f50, %f48;
	add.s32 	%r40, %r40, 4;
$L__BB0_7:
	setp.eq.s32 	%p6, %r13, 0;
	@%p6 bra 	$L__BB0_12;
	setp.eq.s32 	%p7, %r13, 1;
	@%p7 bra 	$L__BB0_10;
	add.s32 	%r31, %r40, %r3;
	mul.wide.u32 	%rd47, %r31, 4;
	add.s64 	%rd48, %rd2, %rd47;
	ld.global.f32 	%f52, [%rd48];
	mad.lo.s32 	%r32, %r40, %r19, %r1;
	mul.wide.s32 	%rd49, %r32, 4;
	add.s64 	%rd50, %rd1, %rd49;
	ld.global.f32 	%f53, [%rd50];
	fma.rn.f32 	%f54, %f52, %f53, %f66;
	cvt.u64.u32 	%rd51, %r3;
	cvt.u64.u32 	%rd52, %r40;
	add.s64 	%rd53, %rd52, %rd51;
	shl.b64 	%rd54, %rd53, 2;
	add.s64 	%rd55, %rd2, %rd54;
	ld.global.f32 	%f55, [%rd55+4];
	mul.wide.s32 	%rd56, %r19, 4;
	add.s64 	%rd57, %rd50, %rd56;
	ld.global.f32 	%f56, [%rd57];
	fma.rn.f32 	%f66, %f55, %f56, %f54;
	add.s32 	%r40, %r40, 2;
$L__BB0_10:
	and.b32  	%r33, %r19, 1;
	setp.eq.b32 	%p8, %r33, 1;
	not.pred 	%p9, %p8;
	@%p9 bra 	$L__BB0_12;
	add.s32 	%r34, %r40, %r3;
	mul.wide.u32 	%rd58, %r34, 4;
	add.s64 	%rd59, %rd2, %rd58;
	ld.global.f32 	%f57, [%rd59];
	mad.lo.s32 	%r35, %r40, %r19, %r1;
	mul.wide.s32 	%rd60, %r35, 4;
	add.s64 	%rd61, %rd1, %rd60;
	ld.global.f32 	%f58, [%rd61];
	fma.rn.f32 	%f66, %f57, %f58, %f66;
$L__BB0_12:
	ld.param.u64 	%rd65, [_Z14matrixMultCudaPfS_S_i_param_2];
	add.s32 	%r36, %r3, %r1;
	cvta.to.global.u64 	%rd62, %rd65;
	mul.wide.s32 	%rd63, %r36, 4;
	add.s64 	%rd64, %rd62, %rd63;
	st.global.f32 	[%rd64], %f66;
$L__BB0_13:
	ret;

}


// ===== COMPILED SASS (sm_100) =====

	.target	sm_100

	.elftype	@"ET_EXEC"


//--------------------- .note.nv.tkinfo           --------------------------
	.section	.note.nv.tkinfo,"",@"SHT_NOTE"
	.sectionflags	@"SHF_NOTE_NV_TKINFO"
	.tkinfo
        /*0018*/ 	.word	0x00000002
        /*0030*/ 	.string	""
        /*0030*/ 	.string	"ptxas"
        /*0030*/ 	.string	"Cuda compilation tools, release 13.0, V13.0.88"
        /*0030*/ 	.string	"Build cuda_13.0.r13.0/compiler.36424714_0"
        /*0030*/ 	.string	"-arch sm_100 -m 64 "



//--------------------- .note.nv.cuinfo           --------------------------
	.section	.note.nv.cuinfo,"",@"SHT_NOTE"
	.sectionflags	@"SHF_NOTE_NV_CUINFO"
        /*0018*/ 	.short	0x0002
        /*001a*/ 	.short	0x0064
        /*001c*/ 	.short	0x0082
	.zero		2


//--------------------- .nv.info                  --------------------------
	.section	.nv.info,"",@"SHT_CUDA_INFO"
	.align	4


	//----- nvinfo : EIATTR_REGCOUNT
	.align		4
        /*0000*/ 	.byte	0x04, 0x2f
        /*0002*/ 	.short	(.L_1 - .L_0)
	.align		4
.L_0:
        /*0004*/ 	.word	index@(_Z14matrixMultCudaPfS_S_i)
        /*0008*/ 	.word	0x0000001e


	//----- nvinfo : EIATTR_FRAME_SIZE
	.align		4
.L_1:
        /*000c*/ 	.byte	0x04, 0x11
        /*000e*/ 	.short	(.L_3 - .L_2)
	.align		4
.L_2:
        /*0010*/ 	.word	index@(_Z14matrixMultCudaPfS_S_i)
        /*0014*/ 	.word	0x00000000


	//----- nvinfo : EIATTR_MIN_STACK_SIZE
	.align		4
.L_3:
        /*0018*/ 	.byte	0x04, 0x12
        /*001a*/ 	.short	(.L_5 - .L_4)
	.align		4
.L_4:
        /*001c*/ 	.word	index@(_Z14matrixMultCudaPfS_S_i)
        /*0020*/ 	.word	0x00000000
.L_5:


//--------------------- .nv.compat                --------------------------
	.section	.nv.compat,"",@"SHT_CUDA_COMPAT_INFO"
	.align	4
        /*0000*/ 	.byte	0x02, 0x09, 0x00, 0x00, 0x02, 0x02, 0x01, 0x00, 0x02, 0x05, 0x05, 0x00, 0x03, 0x07, 0x01, 0x01
        /*0010*/ 	.byte	0x02, 0x03, 0x00, 0x00, 0x02, 0x06, 0x01, 0x00, 0x04, 0x0b, 0x08, 0x00, 0x09, 0x00, 0x00, 0x00
        /*0020*/ 	.byte	0x00, 0x00, 0x00, 0x00


//--------------------- .nv.info._Z14matrixMultCudaPfS_S_i --------------------------
	.section	.nv.info._Z14matrixMultCudaPfS_S_i,"",@"SHT_CUDA_INFO"
	.sectionflags	@""
	.align	4


	//----- nvinfo : EIATTR_CUDA_API_VERSION
	.align		4
        /*0000*/ 	.byte	0x04, 0x37
        /*0002*/ 	.short	(.L_7 - .L_6)
.L_6:
        /*0004*/ 	.word	0x00000082


	//----- nvinfo : EIATTR_KPARAM_INFO
	.align		4
.L_7:
        /*0008*/ 	.byte	0x04, 0x17
        /*000a*/ 	.short	(.L_9 - .L_8)
.L_8:
        /*000c*/ 	.word	0x00000000
        /*0010*/ 	.short	0x0003
        /*0012*/ 	.short	0x0018
        /*0014*/ 	.byte	0x00, 0xf0, 0x11, 0x00


	//----- nvinfo : EIATTR_KPARAM_INFO
	.align		4
.L_9:
        /*0018*/ 	.byte	0x04, 0x17
        /*001a*/ 	.short	(.L_11 - .L_10)
.L_10:
        /*001c*/ 	.word	0x00000000
        /*0020*/ 	.short	0x0002
        /*0022*/ 	.short	0x0010
        /*0024*/ 	.byte	0x00, 0xf5, 0x21, 0x00


	//----- nvinfo : EIATTR_KPARAM_INFO
	.align		4
.L_11:
        /*0028*/ 	.byte	0x04, 0x17
        /*002a*/ 	.short	(.L_13 - .L_12)
.L_12:
        /*002c*/ 	.word	0x00000000
        /*0030*/ 	.short	0x0001
        /*0032*/ 	.short	0x0008
        /*0034*/ 	.byte	0x00, 0xf5, 0x21, 0x00


	//----- nvinfo : EIATTR_KPARAM_INFO
	.align		4
.L_13:
        /*0038*/ 	.byte	0x04, 0x17
        /*003a*/ 	.short	(.L_15 - .L_14)
.L_14:
        /*003c*/ 	.word	0x00000000
        /*0040*/ 	.short	0x0000
        /*0042*/ 	.short	0x0000
        /*0044*/ 	.byte	0x00, 0xf5, 0x21, 0x00


	//----- nvinfo : EIATTR_SPARSE_MMA_MASK
	.align		4
.L_15:
        /*0048*/ 	.byte	0x03, 0x50
        /*004a*/ 	.short	0x0000


	//----- nvinfo : EIATTR_MAXREG_COUNT
	.align		4
        /*004c*/ 	.byte	0x03, 0x1b
        /*004e*/ 	.short	0x00ff


	//----- nvinfo : EIATTR_MERCURY_ISA_VERSION
	.align		4
        /*0050*/ 	.byte	0x03, 0x5f
        /*0052*/ 	.short	0x0101


	//----- nvinfo : EIATTR_VRC_CTA_INIT_COUNT
	.align		4
        /*0054*/ 	.byte	0x02, 0x4a
	.zero		1
	.zero		1


	//----- nvinfo : EIATTR_EXIT_INSTR_OFFSETS
	.align		4
        /*0058*/ 	.byte	0x04, 0x1c
        /*005a*/ 	.short	(.L_17 - .L_16)


	//   ....[0]....
.L_16:
        /*005c*/ 	.word	0x000000c0


	//   ....[1]....
        /*0060*/ 	.word	0x00000a90


	//----- nvinfo : EIATTR_CBANK_PARAM_SIZE
	.align		4
.L_17:
        /*0064*/ 	.byte	0x03, 0x19
        /*0066*/ 	.short	0x001c


	//----- nvinfo : EIATTR_PARAM_CBANK
	.align		4
        /*0068*/ 	.byte	0x04, 0x0a
        /*006a*/ 	.short	(.L_19 - .L_18)
	.align		4
.L_18:
        /*006c*/ 	.word	index@(.nv.constant0._Z14matrixMultCudaPfS_S_i)
        /*0070*/ 	.short	0x0380
        /*0072*/ 	.short	0x001c


	//----- nvinfo : EIATTR_SW_WAR
	.align		4
.L_19:
        /*0074*/ 	.byte	0x04, 0x36
        /*0076*/ 	.short	(.L_21 - .L_20)
.L_20:
        /*0078*/ 	.word	0x00000008
.L_21:


//--------------------- .nv.callgraph             --------------------------
	.section	.nv.callgraph,"",@"SHT_CUDA_CALLGRAPH"
	.align	4
	.sectionentsize	8
	.align		4
        /*0000*/ 	.word	0x00000000
	.align		4
        /*0004*/ 	.word	0xffffffff
	.align		4
        /*0008*/ 	.word	0x00000000
	.align		4
        /*000c*/ 	.word	0xfffffffe
	.align		4
        /*0010*/ 	.word	0x00000000
	.align		4
        /*0014*/ 	.word	0xfffffffd
	.align		4
        /*0018*/ 	.word	0x00000000
	.align		4
        /*001c*/ 	.word	0xfffffffc


//--------------------- .text._Z14matrixMultCudaPfS_S_i --------------------------
	.section	.text._Z14matrixMultCudaPfS_S_i,"ax",@progbits
	.align	128
        .global         _Z14matrixMultCudaPfS_S_i
        .type           _Z14matrixMultCudaPfS_S_i,@function
        .size           _Z14matrixMultCudaPfS_S_i,(.L_x_5 - _Z14matrixMultCudaPfS_S_i)
        .other          _Z14matrixMultCudaPfS_S_i,@"STO_CUDA_ENTRY STV_DEFAULT"
_Z14matrixMultCudaPfS_S_i:
.text._Z14matrixMultCudaPfS_S_i:
[----:B------:R-:W-:Y:S01]  /*0000*/  LDC R1, c[0x0][0x37c] ;  /* 0x0000df00ff017b82 */ /* 0x000fe20000000800 */
[----:B------:R-:W0:Y:S01]  /*0010*/  S2R R0, SR_TID.X ;  /* 0x0000000000007919 */ /* 0x000e220000002100 */
[----:B------:R-:W0:Y:S01]  /*0020*/  LDCU UR4, c[0x0][0x360] ;  /* 0x00006c00ff0477ac */ /* 0x000e220008000800 */
[----:B------:R-:W0:Y:S01]  /*0030*/  S2R R3, SR_CTAID.X ;  /* 0x0000000000037919 */ /* 0x000e220000002500 */
[----:B------:R-:W1:Y:S01]  /*0040*/  LDCU UR5, c[0x0][0x364] ;  /* 0x00006c80ff0577ac */ /* 0x000e620008000800 */
[----:B------:R-:W1:Y:S01]  /*0050*/  S2R R13, SR_TID.Y ;  /* 0x00000000000d7919 */ /* 0x000e620000002200 */
[----:B------:R-:W2:Y:S01]  /*0060*/  LDCU UR20, c[0x0][0x398] ;  /* 0x00007300ff1477ac */ /* 0x000ea20008000800 */
[----:B------:R-:W1:Y:S01]  /*0070*/  S2R R2, SR_CTAID.Y ;  /* 0x0000000000027919 */ /* 0x000e620000002600 */
[----:B0-----:R-:W-:Y:S02]  /*0080*/  IMAD R0, R3, UR4, R0 ;  /* 0x0000000403007c24 */ /* 0x001fe4000f8e0200 */
[----:B-1----:R-:W-:-:S05]  /*0090*/  IMAD R13, R2, UR5, R13 ;  /* 0x00000005020d7c24 */ /* 0x002fca000f8e020d */
[----:B------:R-:W-:-:S04]  /*00a0*/  VIMNMX R2, PT, PT, R0, R13, !PT ;  /* 0x0000000d00027248 */ /* 0x000fc80007fe0100 */
[----:B--2---:R-:W-:-:S13]  /*00b0*/  ISETP.GE.AND P0, PT, R2, UR20, PT ;  /* 0x0000001402007c0c */ /* 0x004fda000bf06270 */
[----:B------:R-:W-:Y:S05]  /*00c0*/  @P0 EXIT ;  /* 0x000000000000094d */ /* 0x000fea0003800000 */
[----:B------:R-:W-:Y:S01]  /*00d0*/  UISETP.GE.U32.AND UP0, UPT, UR20, 0x8, UPT ;  /* 0x000000081400788c */ /* 0x000fe2000bf06070 */
[----:B------:R-:W-:Y:S02]  /*00e0*/  HFMA2 R12, -RZ, RZ, 0, 0 ;  /* 0x00000000ff0c7431 */ /* 0x000fe400000001ff */
[----:B------:R-:W-:Y:S01]  /*00f0*/  IMAD R13, R13, UR20, RZ ;  /* 0x000000140d0d7c24 */ /* 0x000fe2000f8e02ff */
[----:B------:R-:W-:Y:S01]  /*0100*/  UMOV UR4, URZ ;  /* 0x000000ff00047c82 */ /* 0x000fe20008000000 */
[----:B------:R-:W0:Y:S04]  /*0110*/  LDCU.64 UR18, c[0x0][0x358] ;  /* 0x00006b00ff1277ac */ /* 0x000e280008000a00 */
[----:B------:R-:W-:Y:S05]  /*0120*/  BRA.U !UP0, `(.L_x_0) ;  /* 0x0000000508047547 */ /* 0x000fea000b800000 */
[----:B------:R-:W1:Y:S01]  /*0130*/  LDCU.128 UR24, c[0x0][0x380] ;  /* 0x00007000ff1877ac */ /* 0x000e620008000c00 */
[----:B------:R-:W-:Y:S02]  /*0140*/  MOV R12, RZ ;  /* 0x000000ff000c7202 */ /* 0x000fe40000000f00 */
[----:B------:R-:W-:Y:S01]  /*0150*/  MOV R14, R0 ;  /* 0x00000000000e7202 */ /* 0x000fe20000000f00 */
[----:B------:R-:W-:-:S04]  /*0160*/  ULOP3.LUT UR4, UR20, 0x7ffffff8, URZ, 0xc0, !UPT ;  /* 0x7ffffff814047892 */ /* 0x000fc8000f8ec0ff */
[----:B------:R-:W-:Y:S01]  /*0170*/  UIADD3 UR5, UPT, UPT, -UR4, URZ, URZ ;  /* 0x000000ff04057290 */ /* 0x000fe2000fffe1ff */
[----:B-1----:R-:W-:Y:S01]  /*0180*/  MOV R2, UR24 ;  /* 0x0000001800027c02 */ /* 0x002fe20008000f00 */
[----:B------:R-:W-:Y:S01]  /*0190*/  UIMAD.WIDE UR6, UR20, 0x8, UR26 ;  /* 0x00000008140678a5 */ /* 0x000fe2000f8e021a */
[----:B------:R-:W-:Y:S01]  /*01a0*/  MOV R3, UR25 ;  /* 0x0000001900037c02 */ /* 0x000fe20008000f00 */
[----:B------:R-:W-:Y:S02]  /*01b0*/  UIMAD.WIDE UR8, UR20, 0xc, UR26 ;  /* 0x0000000c140878a5 */ /* 0x000fe4000f8e021a */
[----:B------:R-:W-:Y:S01]  /*01c0*/  UIMAD.WIDE UR10, UR20, 0x10, UR26 ;  /* 0x00000010140a78a5 */ /* 0x000fe2000f8e021a */
[----:B------:R-:W-:Y:S01]  /*01d0*/  IMAD.WIDE.U32 R2, R13, 0x4, R2 ;  /* 0x000000040d027825 */ /* 0x000fe200078e0002 */
[----:B------:R-:W-:Y:S02]  /*01e0*/  UIMAD.WIDE UR12, UR20, 0x14, UR26 ;  /* 0x00000014140c78a5 */ /* 0x000fe4000f8e021a */
[----:B------:R-:W-:Y:S01]  /*01f0*/  UIMAD.WIDE UR14, UR20, 0x18, UR26 ;  /* 0x00000018140e78a5 */ /* 0x000fe2000f8e021a */
[----:B------:R-:W-:Y:S01]  /*0200*/  IADD3 R2, P0, PT, R2, 0x10, RZ ;  /* 0x0000001002027810 */ /* 0x000fe20007f1e0ff */
[----:B------:R-:W-:-:S03]  /*0210*/  UIMAD.WIDE UR16, UR20, 0x1c, UR26 ;  /* 0x0000001c141078a5 */ /* 0x000fc6000f8e021a */
[----:B------:R-:W-:-:S09]  /*0220*/  IADD3.X R3, PT, PT, RZ, R3, RZ, P0, !PT ;  /* 0x00000003ff037210 */ /* 0x000fd200007fe4ff */
.L_x_1:
[----:B------:R-:W-:Y:S01]  /*0230*/  UIMAD.WIDE UR22, UR20, 0x4, UR26 ;  /* 0x00000004141678a5 */ /* 0x000fe2000f8e021a */
[----:B------:R-:W-:Y:S02]  /*0240*/  IMAD.MOV.U32 R23, RZ, RZ, 0x4 ;  /* 0x00000004ff177424 */ /* 0x000fe400078e00ff */
[----:B------:R-:W-:Y:S01]  /*0250*/  HFMA2 R11, -RZ, RZ, 0, 2.384185791015625e-07 ;  /* 0x00000004ff0b7431 */ /* 0x000fe200000001ff */
[----:B------:R-:W-:Y:S01]  /*0260*/  MOV R25, 0x4 ;  /* 0x0000000400197802 */ /* 0x000fe20000000f00 */
[----:B0-----:R-:W2:Y:S01]  /*0270*/  LDG.E R21, desc[UR18][R2.64+-0x10] ;  /* 0xfffff01202157981 */ /* 0x001ea2000c1e1900 */
[C---:B------:R-:W-:Y:S01]  /*0280*/  IMAD.WIDE R22, R14.reuse, R23, UR26 ;  /* 0x0000001a0e167e25 */ /* 0x040fe2000f8e0217 */
[----:B------:R-:W-:Y:S02]  /*0290*/  MOV R8, UR22 ;  /* 0x0000001600087c02 */ /* 0x000fe40008000f00 */
[----:B------:R-:W-:Y:S01]  /*02a0*/  MOV R9, UR23 ;  /* 0x0000001700097c02 */ /* 0x000fe20008000f00 */
[----:B------:R-:W3:Y:S02]  /*02b0*/  LDG.E R19, desc[UR18][R2.64+-0xc] ;  /* 0xfffff41202137981 */ /* 0x000ee4000c1e1900 */
[----:B------:R-:W-:-:S02]  /*02c0*/  IMAD.WIDE R8, R14, 0x4, R8 ;  /* 0x000000040e087825 */ /* 0x000fc400078e0208 */
[----:B------:R-:W2:Y:S01]  /*02d0*/  LDG.E R22, desc[UR18][R22.64] ;  /* 0x0000001216167981 */ /* 0x000ea2000c1e1900 */
[----:B------:R-:W-:Y:S01]  /*02e0*/  MOV R5, 0x4 ;  /* 0x0000000400057802 */ /* 0x000fe20000000f00 */
[C---:B------:R-:W-:Y:S02]  /*02f0*/  IMAD.WIDE R24, R14.reuse, R25, UR6 ;  /* 0x000000060e187e25 */ /* 0x040fe4000f8e0219 */
[----:B------:R0:W3:Y:S02]  /*0300*/  LDG.E R20, desc[UR18][R8.64] ;  /* 0x0000001208147981 */ /* 0x0000e4000c1e1900 */
[----:B------:R-:W-:Y:S02]  /*0310*/  IMAD.WIDE R10, R14, R11, UR8 ;  /* 0x000000080e0a7e25 */ /* 0x000fe4000f8e020b */
[----:B------:R-:W4:Y:S04]  /*0320*/  LDG.E R18, desc[UR18][R24.64] ;  /* 0x0000001218127981 */ /* 0x000f28000c1e1900 */
[----:B------:R-:W4:Y:S01]  /*0330*/  LDG.E R17, desc[UR18][R2.64+-0x8] ;  /* 0xfffff81202117981 */ /* 0x000f22000c1e1900 */
[----:B0-----:R-:W-:-:S02]  /*0340*/  HFMA2 R9, -RZ, RZ, 0, 2.384185791015625e-07 ;  /* 0x00000004ff097431 */ /* 0x001fc400000001ff */
[----:B------:R-:W-:Y:S01]  /*0350*/  IMAD.MOV.U32 R7, RZ, RZ, 0x4 ;  /* 0x00000004ff077424 */ /* 0x000fe200078e00ff */
[----:B------:R0:W5:Y:S01]  /*0360*/  LDG.E R16, desc[UR18][R10.64] ;  /* 0x000000120a107981 */ /* 0x000162000c1e1900 */
[----:B------:R-:W-:-:S03]  /*0370*/  IMAD.WIDE R4, R14, R5, UR10 ;  /* 0x0000000a0e047e25 */ /* 0x000fc6000f8e0205 */
[----:B------:R-:W5:Y:S01]  /*0380*/  LDG.E R15, desc[UR18][R2.64+-0x4] ;  /* 0xfffffc12020f7981 */ /* 0x000f62000c1e1900 */
[C---:B------:R-:W-:Y:S01]  /*0390*/  IMAD.WIDE R6, R14.reuse, R7, UR12 ;  /* 0x0000000c0e067e25 */ /* 0x040fe2000f8e0207 */
[----:B------:R-:W-:Y:S02]  /*03a0*/  MOV R27, 0x4 ;  /* 0x00000004001b7802 */ /* 0x000fe40000000f00 */
[----:B------:R1:W5:Y:S01]  /*03b0*/  LDG.E R4, desc[UR18][R4.64] ;  /* 0x0000001204047981 */ /* 0x000362000c1e1900 */
[----:B------:R-:W-:-:S03]  /*03c0*/  IMAD.WIDE R8, R14, R9, UR14 ;  /* 0x0000000e0e087e25 */ /* 0x000fc6000f8e0209 */
[----:B------:R-:W5:Y:S01]  /*03d0*/  LDG.E R23, desc[UR18][R2.64] ;  /* 0x0000001202177981 */ /* 0x000f62000c1e1900 */
[----:B0-----:R-:W-:-:S03]  /*03e0*/  IMAD.WIDE R10, R14, R27, UR16 ;  /* 0x000000100e0a7e25 */ /* 0x001fc6000f8e021b */
[----:B------:R-:W5:Y:S04]  /*03f0*/  LDG.E R7, desc[UR18][R6.64] ;  /* 0x0000001206077981 */ /* 0x000f68000c1e1900 */
[----:B------:R-:W5:Y:S04]  /*0400*/  LDG.E R24, desc[UR18][R2.64+0x4] ;  /* 0x0000041202187981 */ /* 0x000f68000c1e1900 */
[----:B------:R-:W5:Y:S04]  /*0410*/  LDG.E R8, desc[UR18][R8.64] ;  /* 0x0000001208087981 */ /* 0x000f68000c1e1900 */
[----:B------:R-:W5:Y:S04]  /*0420*/  LDG.E R25, desc[UR18][R2.64+0x8] ;  /* 0x0000081202197981 */ /* 0x000f68000c1e1900 */
[----:B------:R-:W5:Y:S04]  /*0430*/  LDG.E R10, desc[UR18][R10.64] ;  /* 0x000000120a0a7981 */ /* 0x000f68000c1e1900 */
[----:B------:R0:W5:Y:S01]  /*0440*/  LDG.E R27, desc[UR18][R2.64+0xc] ;  /* 0x00000c12021b7981 */ /* 0x000162000c1e1900 */
[----:B------:R-:W-:-:S04]  /*0450*/  UIADD3 UR5, UPT, UPT, UR5, 0x8, URZ ;  /* 0x0000000805057890 */ /* 0x000fc8000fffe0ff */
[----:B------:R-:W-:Y:S01]  /*0460*/  UISETP.NE.AND UP0, UPT, UR5, URZ, UPT ;  /* 0x000000ff0500728c */ /* 0x000fe2000bf05270 */
[----:B-1----:R-:W-:Y:S02]  /*0470*/  MOV R5, UR20 ;  /* 0x0000001400057c02 */ /* 0x002fe40008000f00 */
[----:B0-----:R-:W-:Y:S02]  /*0480*/  IADD3 R2, P0, PT, R2, 0x20, RZ ;  /* 0x0000002002027810 */ /* 0x001fe40007f1e0ff */
[----:B------:R-:W-:Y:S02]  /*0490*/  LEA R14, R5, R14, 0x3 ;  /* 0x0000000e050e7211 */ /* 0x000fe400078e18ff */
[----:B------:R-:W-:Y:S01]  /*04a0*/  IADD3.X R3, PT, PT, RZ, R3, RZ, P0, !PT ;  /* 0x00000003ff037210 */ /* 0x000fe200007fe4ff */
[----:B--2---:R-:W-:-:S04]  /*04b0*/  FFMA R22, R21, R22, R12 ;  /* 0x0000001615167223 */ /* 0x004fc8000000000c */
[----:B---3--:R-:W-:-:S04]  /*04c0*/  FFMA R20, R19, R20, R22 ;  /* 0x0000001413147223 */ /* 0x008fc80000000016 */
[----:B----4-:R-:W-:-:S04]  /*04d0*/  FFMA R18, R17, R18, R20 ;  /* 0x0000001211127223 */ /* 0x010fc80000000014 */
[----:B-----5:R-:W-:-:S04]  /*04e0*/  FFMA R16, R15, R16, R18 ;  /* 0x000000100f107223 */ /* 0x020fc80000000012 */
[----:B------:R-:W-:-:S04]  /*04f0*/  FFMA R23, R23, R4, R16 ;  /* 0x0000000417177223 */ /* 0x000fc80000000010 */
[----:B------:R-:W-:-:S04]  /*0500*/  FFMA R24, R24, R7, R23 ;  /* 0x0000000718187223 */ /* 0x000fc80000000017 */
[----:B------:R-:W-:-:S04]  /*0510*/  FFMA R8, R25, R8, R24 ;  /* 0x0000000819087223 */ /* 0x000fc80000000018 */
[----:B------:R-:W-:Y:S01]  /*0520*/  FFMA R12, R27, R10, R8 ;  /* 0x0000000a1b0c7223 */ /* 0x000fe20000000008 */
[----:B------:R-:W-:Y:S06]  /*0530*/  BRA.U UP0, `(.L_x_1) ;  /* 0xfffffffd003c7547 */ /* 0x000fec000b83ffff */
.L_x_0:
[----:B------:R-:W-:-:S04]  /*0540*/  ULOP3.LUT UR6, UR20, 0x7, URZ, 0xc0, !UPT ;  /* 0x0000000714067892 */ /* 0x000fc8000f8ec0ff */
[----:B------:R-:W-:-:S09]  /*0550*/  UISETP.NE.AND UP0, UPT, UR6, URZ, UPT ;  /* 0x000000ff0600728c */ /* 0x000fd2000bf05270 */
[----:B------:R-:W-:Y:S05]  /*0560*/  BRA.U !UP0, `(.L_x_2) ;  /* 0x0000000508387547 */ /* 0x000fea000b800000 */
[----:B------:R-:W-:Y:S02]  /*0570*/  UISETP.GE.U32.AND UP0, UPT, UR6, 0x4, UPT ;  /* 0x000000040600788c */ /* 0x000fe4000bf06070 */
[----:B------:R-:W-:-:S04]  /*0580*/  ULOP3.LUT UR5, UR20, 0x3, URZ, 0xc0, !UPT ;  /* 0x0000000314057892 */ /* 0x000fc8000f8ec0ff */
[----:B------:R-:W-:-:S03]  /*0590*/  UISETP.NE.AND UP1, UPT, UR5, URZ, UPT ;  /* 0x000000ff0500728c */ /* 0x000fc6000bf25270 */
[----:B------:R-:W-:Y:S08]  /*05a0*/  BRA.U !UP0, `(.L_x_3) ;  /* 0x00000001087c7547 */ /* 0x000ff0000b800000 */
[----:B------:R-:W1:Y:S01]  /*05b0*/  LDC.64 R6, c[0x0][0x388] ;  /* 0x0000e200ff067b82 */ /* 0x000e620000000a00 */
[----:B------:R-:W2:Y:S01]  /*05c0*/  LDCU.64 UR6, c[0x0][0x380] ;  /* 0x00007000ff0677ac */ /* 0x000ea20008000a00 */
[----:B------:R-:W-:Y:S01]  /*05d0*/  IMAD.U32 R9, RZ, RZ, UR4 ;  /* 0x00000004ff097e24 */ /* 0x000fe2000f8e00ff */
[C---:B------:R-:W-:Y:S02]  /*05e0*/  IADD3 R3, PT, PT, R13.reuse, UR4, RZ ;  /* 0x000000040d037c10 */ /* 0x040fe4000fffe0ff */
[----:B------:R-:W-:Y:S01]  /*05f0*/  IADD3 R10, P0, PT, R13, UR4, RZ ;  /* 0x000000040d0a7c10 */ /* 0x000fe2000ff1e0ff */
[----:B------:R-:W-:Y:S01]  /*0600*/  IMAD R9, R9, UR20, R0 ;  /* 0x0000001409097c24 */ /* 0x000fe2000f8e0200 */
[----:B------:R-:W-:Y:S01]  /*0610*/  MOV R11, UR20 ;  /* 0x00000014000b7c02 */ /* 0x000fe20008000f00 */
[----:B------:R-:W3:Y:S01]  /*0620*/  LDC.64 R4, c[0x0][0x380] ;  /* 0x0000e000ff047b82 */ /* 0x000ee20000000a00 */
[----:B------:R-:W-:Y:S01]  /*0630*/  MOV R15, UR20 ;  /* 0x00000014000f7c02 */ /* 0x000fe20008000f00 */
[----:B-1----:R-:W-:Y:S01]  /*0640*/  IMAD.WIDE R6, R9, 0x4, R6 ;  /* 0x0000000409067825 */ /* 0x002fe200078e0206 */
[----:B------:R-:W-:-:S05]  /*0650*/  MOV R9, UR20 ;  /* 0x0000001400097c02 */ /* 0x000fca0008000f00 */
[----:B------:R-:W-:Y:S02]  /*0660*/  IMAD.WIDE R8, R9, 0x4, R6 ;  /* 0x0000000409087825 */ /* 0x000fe400078e0206 */
[----:B0-----:R-:W4:Y:S02]  /*0670*/  LDG.E R6, desc[UR18][R6.64] ;  /* 0x0000001206067981 */ /* 0x001f24000c1e1900 */
[----:B---3--:R-:W-:Y:S01]  /*0680*/  IMAD.WIDE.U32 R4, R3, 0x4, R4 ;  /* 0x0000000403047825 */ /* 0x008fe200078e0004 */
[----:B------:R-:W-:Y:S01]  /*0690*/  IADD3.X R3, PT, PT, RZ, RZ, RZ, P0, !PT ;  /* 0x000000ffff037210 */ /* 0x000fe200007fe4ff */
[----:B------:R-:W3:Y:S01]  /*06a0*/  LDG.E R17, desc[UR18][R8.64] ;  /* 0x0000001208117981 */ /* 0x000ee2000c1e1900 */
[----:B--2---:R-:W-:-:S03]  /*06b0*/  LEA R2, P0, R10, UR6, 0x2 ;  /* 0x000000060a027c11 */ /* 0x004fc6000f8010ff */
[----:B------:R-:W4:Y:S01]  /*06c0*/  LDG.E R5, desc[UR18][R4.64] ;  /* 0x0000001204057981 */ /* 0x000f22000c1e1900 */
[----:B------:R-:W-:Y:S01]  /*06d0*/  LEA.HI.X R3, R10, UR7, R3, 0x2, P0 ;  /* 0x000000070a037c11 */ /* 0x000fe200080f1403 */
[----:B------:R-:W-:-:S04]  /*06e0*/  IMAD.WIDE R10, R11, 0x4, R8 ;  /* 0x000000040b0a7825 */ /* 0x000fc800078e0208 */
[----:B------:R-:W3:Y:S01]  /*06f0*/  LDG.E R16, desc[UR18][R2.64+0x4] ;  /* 0x0000041202107981 */ /* 0x000ee2000c1e1900 */
[----:B------:R-:W-:-:S03]  /*0700*/  IMAD.WIDE R14, R15, 0x4, R10 ;  /* 0x000000040f0e7825 */ /* 0x000fc600078e020a */
[----:B------:R-:W2:Y:S04]  /*0710*/  LDG.E R19, desc[UR18][R10.64] ;  /* 0x000000120a137981 */ /* 0x000ea8000c1e1900 */
[----:B------:R-:W2:Y:S04]  /*0720*/  LDG.E R18, desc[UR18][R2.64+0x8] ;  /* 0x0000081202127981 */ /* 0x000ea8000c1e1900 */
[----:B------:R-:W5:Y:S04]  /*0730*/  LDG.E R20, desc[UR18][R2.64+0xc] ;  /* 0x00000c1202147981 */ /* 0x000f68000c1e1900 */
[----:B------:R-:W5:Y:S01]  /*0740*/  LDG.E R14, desc[UR18][R14.64] ;  /* 0x000000120e0e7981 */ /* 0x000f62000c1e1900 */
[----:B------:R-:W-:Y:S01]  /*0750*/  UIADD3 UR4, UPT, UPT, UR4, 0x4, URZ ;  /* 0x0000000404047890 */ /* 0x000fe2000fffe0ff */
[----:B----4-:R-:W-:-:S04]  /*0760*/  FFMA R5, R5, R6, R12 ;  /* 0x0000000605057223 */ /* 0x010fc8000000000c */
[----:B---3--:R-:W-:-:S04]  /*0770*/  FFMA R5, R16, R17, R5 ;  /* 0x0000001110057223 */ /* 0x008fc80000000005 */
[----:B--2---:R-:W-:-:S04]  /*0780*/  FFMA R5, R18, R19, R5 ;  /* 0x0000001312057223 */ /* 0x004fc80000000005 */
[----:B-----5:R-:W-:-:S07]  /*0790*/  FFMA R12, R20, R14, R5 ;  /* 0x0000000e140c7223 */ /* 0x020fce0000000005 */
.L_x_3:
[----:B------:R-:W-:Y:S05]  /*07a0*/  BRA.U !UP1, `(.L_x_2) ;  /* 0x0000000109a87547 */ /* 0x000fea000b800000 */
[----:B------:R-:W-:Y:S01]  /*07b0*/  UISETP.NE.AND UP0, UPT, UR5, 0x1, UPT ;  /* 0x000000010500788c */ /* 0x000fe2000bf05270 */
[----:B------:R-:W-:Y:S01]  /*07c0*/  MOV R7, UR4 ;  /* 0x0000000400077c02 */ /* 0x000fe20008000f00 */
[----:B------:R-:W-:Y:S02]  /*07d0*/  ULOP3.LUT UR5, UR20, 0x1, URZ, 0xc0, !UPT ;  /* 0x0000000114057892 */ /* 0x000fe4000f8ec0ff */
[----:B------:R-:W-:Y:S02]  /*07e0*/  MOV R15, UR20 ;  /* 0x00000014000f7c02 */ /* 0x000fe40008000f00 */
[----:B------:R-:W-:Y:S01]  /*07f0*/  UISETP.NE.U32.AND UP1, UPT, UR5, 0x1, UPT ;  /* 0x000000010500788c */ /* 0x000fe2000bf25070 */
[----:B------:R-:W-:-:S04]  /*0800*/  PLOP3.LUT P1, PT, PT, PT, UP0, 0x80, 0x8 ;  /* 0x000000000008781c */ /* 0x000fc80003f2f008 */
[----:B------:R-:W1:Y:S01]  /*0810*/  @UP0 LDCU.128 UR8, c[0x0][0x380] ;  /* 0x00007000ff0807ac */ /* 0x000e620008000c00 */
[----:B------:R-:W-:Y:S01]  /*0820*/  PLOP3.LUT P0, PT, PT, PT, UP1, 0x80, 0x8 ;  /* 0x000000000008781c */ /* 0x000fe20003f0f018 */
[----:B------:R-:W2:Y:S04]  /*0830*/  @UP0 LDCU.64 UR6, c[0x0][0x380] ;  /* 0x00007000ff0607ac */ /* 0x000ea80008000a00 */
[----:B------:R-:W3:Y:S03]  /*0840*/  @!UP1 LDCU.128 UR12, c[0x0][0x380] ;  /* 0x00007000ff0c97ac */ /* 0x000ee60008000c00 */
[C---:B------:R-:W-:Y:S02]  /*0850*/  @P1 IADD3 R3, PT, PT, R13.reuse, UR4, RZ ;  /* 0x000000040d031c10 */ /* 0x040fe4000fffe0ff */
[----:B------:R-:W-:Y:S01]  /*0860*/  @P1 IADD3 R6, P2, PT, R13, UR4, RZ ;  /* 0x000000040d061c10 */ /* 0x000fe2000ff5e0ff */
[----:B------:R-:W-:Y:S01]  /*0870*/  @UP0 UIADD3 UR4, UPT, UPT, UR4, 0x2, URZ ;  /* 0x0000000204040890 */ /* 0x000fe2000fffe0ff */
[----:B-1----:R-:W-:Y:S01]  /*0880*/  MOV R11, UR9 ;  /* 0x00000009000b7c02 */ /* 0x002fe20008000f00 */
[----:B------:R-:W-:Y:S01]  /*0890*/  IMAD.U32 R10, RZ, RZ, UR8 ;  /* 0x00000008ff0a7e24 */ /* 0x000fe2000f8e00ff */
[----:B------:R-:W-:-:S02]  /*08a0*/  MOV R4, UR10 ;  /* 0x0000000a00047c02 */ /* 0x000fc40008000f00 */
[----:B------:R-:W-:Y:S01]  /*08b0*/  MOV R5, UR11 ;  /* 0x0000000b00057c02 */ /* 0x000fe20008000f00 */
[----:B------:R-:W-:-:S04]  /*08c0*/  @P1 IMAD.WIDE.U32 R10, R3, 0x4, R10 ;  /* 0x00000004030a1825 */ /* 0x000fc800078e000a */
[----:B------:R-:W-:Y:S01]  /*08d0*/  @P1 IMAD R3, R7, UR20, R0 ;  /* 0x0000001407031c24 */ /* 0x000fe2000f8e0200 */
[----:B------:R-:W-:Y:S01]  /*08e0*/  @P1 IADD3.X R7, PT, PT, RZ, RZ, RZ, P2, !PT ;  /* 0x000000ffff071210 */ /* 0x000fe200017fe4ff */
[----:B------:R-:W-:Y:S01]  /*08f0*/  IMAD.U32 R19, RZ, RZ, UR4 ;  /* 0x00000004ff137e24 */ /* 0x000fe2000f8e00ff */
[C---:B--2---:R-:W-:Y:S01]  /*0900*/  @P1 LEA R2, P2, R6.reuse, UR6, 0x2 ;  /* 0x0000000606021c11 */ /* 0x044fe2000f8410ff */
[----:B------:R-:W-:Y:S01]  /*0910*/  @P1 IMAD.WIDE R4, R3, 0x4, R4 ;  /* 0x0000000403041825 */ /* 0x000fe200078e0204 */
[----:B------:R-:W-:Y:S01]  /*0920*/  @!P0 IADD3 R17, PT, PT, R13, UR4, RZ ;  /* 0x000000040d118c10 */ /* 0x000fe2000fffe0ff */
[----:B0-----:R-:W2:Y:S01]  /*0930*/  @P1 LDG.E R11, desc[UR18][R10.64] ;  /* 0x000000120a0b1981 */ /* 0x001ea2000c1e1900 */
[----:B------:R-:W-:Y:S01]  /*0940*/  @P1 LEA.HI.X R3, R6, UR7, R7, 0x2, P2 ;  /* 0x0000000706031c11 */ /* 0x000fe200090f1407 */
[----:B------:R-:W-:Y:S01]  /*0950*/  @!P0 IMAD R19, R19, UR20, R0 ;  /* 0x0000001413138c24 */ /* 0x000fe2000f8e0200 */
[----:B---3--:R-:W-:Y:S01]  /*0960*/  MOV R6, UR12 ;  /* 0x0000000c00067c02 */ /* 0x008fe20008000f00 */
[----:B------:R-:W-:Y:S01]  /*0970*/  @P1 IMAD.WIDE R14, R15, 0x4, R4 ;  /* 0x000000040f0e1825 */ /* 0x000fe200078e0204 */
[----:B------:R-:W-:Y:S01]  /*0980*/  MOV R7, UR13 ;  /* 0x0000000d00077c02 */ /* 0x000fe20008000f00 */
[----:B------:R-:W2:Y:S01]  /*0990*/  @P1 LDG.E R4, desc[UR18][R4.64] ;  /* 0x0000001204041981 */ /* 0x000ea2000c1e1900 */
[----:B------:R-:W-:-:S02]  /*09a0*/  MOV R8, UR14 ;  /* 0x0000000e00087c02 */ /* 0x000fc40008000f00 */
[----:B------:R-:W-:Y:S01]  /*09b0*/  MOV R9, UR15 ;  /* 0x0000000f00097c02 */ /* 0x000fe20008000f00 */
[----:B------:R-:W-:Y:S01]  /*09c0*/  @!P0 IMAD.WIDE.U32 R6, R17, 0x4, R6 ;  /* 0x0000000411068825 */ /* 0x000fe200078e0006 */
[----:B------:R-:W3:Y:S03]  /*09d0*/  @P1 LDG.E R14, desc[UR18][R14.64] ;  /* 0x000000120e0e1981 */ /* 0x000ee6000c1e1900 */
[----:B------:R-:W-:Y:S01]  /*09e0*/  @!P0 IMAD.WIDE R8, R19, 0x4, R8 ;  /* 0x0000000413088825 */ /* 0x000fe200078e0208 */
[----:B------:R-:W3:Y:S04]  /*09f0*/  @P1 LDG.E R2, desc[UR18][R2.64+0x4] ;  /* 0x0000041202021981 */ /* 0x000ee8000c1e1900 */
[----:B------:R-:W4:Y:S04]  /*0a00*/  @!P0 LDG.E R7, desc[UR18][R6.64] ;  /* 0x0000001206078981 */ /* 0x000f28000c1e1900 */
[----:B------:R-:W4:Y:S01]  /*0a10*/  @!P0 LDG.E R8, desc[UR18][R8.64] ;  /* 0x0000001208088981 */ /* 0x000f22000c1e1900 */
[----:B--2---:R-:W-:-:S04]  /*0a20*/  @P1 FFMA R11, R11, R4, R12 ;  /* 0x000000040b0b1223 */ /* 0x004fc8000000000c */
[----:B---3--:R-:W-:-:S04]  /*0a30*/  @P1 FFMA R12, R2, R14, R11 ;  /* 0x0000000e020c1223 */ /* 0x008fc8000000000b */
[----:B----4-:R-:W-:-:S07]  /*0a40*/  @!P0 FFMA R12, R7, R8, R12 ;  /* 0x00000008070c8223 */ /* 0x010fce000000000c */
.L_x_2:
[----:B------:R-:W1:Y:S01]  /*0a50*/  LDC.64 R2, c[0x0][0x390] ;  /* 0x0000e400ff027b82 */ /* 0x000e620000000a00 */
[----:B------:R-:W-:-:S05]  /*0a60*/  IADD3 R13, PT, PT, R0, R13, RZ ;  /* 0x0000000d000d7210 */ /* 0x000fca0007ffe0ff */
[----:B-1----:R-:W-:-:S05]  /*0a70*/  IMAD.WIDE R2, R13, 0x4, R2 ;  /* 0x000000040d027825 */ /* 0x002fca00078e0202 */
[----:B0-----:R-:W-:Y:S01]  /*0a80*/  STG.E desc[UR18][R2.64], R12 ;  /* 0x0000000c02007986 */ /* 0x001fe2000c101912 */
[----:B------:R-:W-:Y:S05]  /*0a90*/  EXIT ;  /* 0x000000000000794d */ /* 0x000fea0003800000 */
.L_x_4:
[----:B------:R-:W-:-:S00]  /*0aa0*/  BRA `(.L_x_4) ;  /* 0xfffffffc00fc7947 */ /* 0x000fc0000383ffff */
[----:B------:R-:W-:-:S00]  /*0ab0*/  NOP ;  /* 0x0000000000007918 */ /* 0x000fc00000000000 */
        /* <DEDUP_REMOVED lines=12> */
.L_x_5:


//--------------------- .nv.shared.reserved.0     --------------------------
	.section	.nv.shared.reserved.0,"aw",@nobits
	.weak		__nv_reservedSMEM_offset_0_alias
	.size		__nv_reservedSMEM_offset_0_alias, 0, 64
	.other		__nv_reservedSMEM_offset_0_alias,@"STO_CUDA_RESERVED_SHARED STV_DEFAULT"
__nv_reservedSMEM_offset_0_alias:
	.zero		0
	.zero		64


//--------------------- .nv.constant0._Z14matrixMultCudaPfS_S_i --------------------------
	.section	.nv.constant0._Z14matrixMultCudaPfS_S_i,"a",@progbits
	.sectionflags	@""
	.align	4
.nv.constant0._Z14matrixMultCudaPfS_S_i:
	.zero		924


//--------------------- SYMBOLS --------------------------

	.type		.nv.reservedSmem.offset0,@object
	.size		.nv.reservedSmem.offset0,0x4
